//
// Generated by NVIDIA NVVM Compiler
//
// Compiler Build ID: CL-36424714
// Cuda compilation tools, release 13.0, V13.0.88
// Based on NVVM 20.0.0
//

.version 9.0
.target sm_100
.address_size 64

	// .globl	_Z3ramPiS_S_i

.visible .entry _Z3ramPiS_S_i(
	.param .u64 .ptr .align 1 _Z3ramPiS_S_i_param_0,
	.param .u64 .ptr .align 1 _Z3ramPiS_S_i_param_1,
	.param .u64 .ptr .align 1 _Z3ramPiS_S_i_param_2,
	.param .u32 _Z3ramPiS_S_i_param_3
)
{
	.reg .pred 	%p<2>;
	.reg .b32 	%r<8>;
	.reg .b64 	%rd<12>;

	ld.param.u64 	%rd1, [_Z3ramPiS_S_i_param_0];
	ld.param.u64 	%rd2, [_Z3ramPiS_S_i_param_1];
	ld.param.u64 	%rd3, [_Z3ramPiS_S_i_param_2];
	ld.param.u32 	%r2, [_Z3ramPiS_S_i_param_3];
	mov.u32 	%r3, %ctaid.x;
	mov.u32 	%r4, %ntid.x;
	mov.u32 	%r5, %tid.x;
	mad.lo.s32 	%r1, %r3, %r4, %r5;
	setp.ge.s32 	%p1, %r1, %r2;
	@%p1 bra 	$L__BB0_2;
	cvta.to.global.u64 	%rd4, %rd1;
	cvta.to.global.u64 	%rd5, %rd3;
	cvta.to.global.u64 	%rd6, %rd2;
	mul.wide.s32 	%rd7, %r1, 4;
	add.s64 	%rd8, %rd4, %rd7;
	ld.global.u32 	%r6, [%rd8];
	mul.wide.s32 	%rd9, %r6, 4;
	add.s64 	%rd10, %rd5, %rd9;
	ld.global.u32 	%r7, [%rd10];
	add.s64 	%rd11, %rd6, %rd7;
	st.global.u32 	[%rd11], %r7;
$L__BB0_2:
	ret;

}


// ===== COMPILED SASS (sm_100) =====

	.target	sm_100

	.elftype	@"ET_EXEC"


//--------------------- .note.nv.tkinfo           --------------------------
	.section	.note.nv.tkinfo,"",@"SHT_NOTE"
	.sectionflags	@"SHF_NOTE_NV_TKINFO"
	.tkinfo
        /*0018*/ 	.word	0x00000002
        /*0030*/ 	.string	""
        /*0030*/ 	.string	"ptxas"
        /*0030*/ 	.string	"Cuda compilation tools, release 13.0, V13.0.88"
        /*0030*/ 	.string	"Build cuda_13.0.r13.0/compiler.36424714_0"
        /*0030*/ 	.string	"-arch sm_100 -m 64 "



//--------------------- .note.nv.cuinfo           --------------------------
	.section	.note.nv.cuinfo,"",@"SHT_NOTE"
	.sectionflags	@"SHF_NOTE_NV_CUINFO"
        /*0018*/ 	.short	0x0002
        /*001a*/ 	.short	0x0064
        /*001c*/ 	.short	0x0082
	.zero		2


//--------------------- .nv.info                  --------------------------
	.section	.nv.info,"",@"SHT_CUDA_INFO"
	.align	4


	//----- nvinfo : EIATTR_REGCOUNT
	.align		4
        /*0000*/ 	.byte	0x04, 0x2f
        /*0002*/ 	.short	(.L_1 - .L_0)
	.align		4
.L_0:
        /*0004*/ 	.word	index@(_Z3ramPiS_S_i)
        /*0008*/ 	.word	0x0000000c


	//----- nvinfo : EIATTR_FRAME_SIZE
	.align		4
.L_1:
        /*000c*/ 	.byte	0x04, 0x11
        /*000e*/ 	.short	(.L_3 - .L_2)
	.align		4
.L_2:
        /*0010*/ 	.word	index@(_Z3ramPiS_S_i)
        /*0014*/ 	.word	0x00000000


	//----- nvinfo : EIATTR_MIN_STACK_SIZE
	.align		4
.L_3:
        /*0018*/ 	.byte	0x04, 0x12
        /*001a*/ 	.short	(.L_5 - .L_4)
	.align		4
.L_4:
        /*001c*/ 	.word	index@(_Z3ramPiS_S_i)
        /*0020*/ 	.word	0x00000000
.L_5:


//--------------------- .nv.compat                --------------------------
	.section	.nv.compat,"",@"SHT_CUDA_COMPAT_INFO"
	.align	4
        /*0000*/ 	.byte	0x02, 0x09, 0x00, 0x00, 0x02, 0x02, 0x01, 0x00, 0x02, 0x05, 0x05, 0x00, 0x03, 0x07, 0x01, 0x01
        /*0010*/ 	.byte	0x02, 0x03, 0x00, 0x00, 0x02, 0x06, 0x01, 0x00, 0x04, 0x0b, 0x08, 0x00, 0x09, 0x00, 0x00, 0x00
        /*0020*/ 	.byte	0x00, 0x00, 0x00, 0x00


//--------------------- .nv.info._Z3ramPiS_S_i    --------------------------
	.section	.nv.info._Z3ramPiS_S_i,"",@"SHT_CUDA_INFO"
	.sectionflags	@""
	.align	4


	//----- nvinfo : EIATTR_CUDA_API_VERSION
	.align		4
        /*0000*/ 	.byte	0x04, 0x37
        /*0002*/ 	.short	(.L_7 - .L_6)
.L_6:
        /*0004*/ 	.word	0x00000082


	//----- nvinfo : EIATTR_KPARAM_INFO
	.align		4
.L_7:
        /*0008*/ 	.byte	0x04, 0x17
        /*000a*/ 	.short	(.L_9 - .L_8)
.L_8:
        /*000c*/ 	.word	0x00000000
        /*0010*/ 	.short	0x0003
        /*0012*/ 	.short	0x0018
        /*0014*/ 	.byte	0x00, 0xf0, 0x11, 0x00


	//----- nvinfo : EIATTR_KPARAM_INFO
	.align		4
.L_9:
        /*0018*/ 	.byte	0x04, 0x17
        /*001a*/ 	.short	(.L_11 - .L_10)
.L_10:
        /*001c*/ 	.word	0x00000000
        /*0020*/ 	.short	0x0002
        /*0022*/ 	.short	0x0010
        /*0024*/ 	.byte	0x00, 0xf5, 0x21, 0x00


	//----- nvinfo : EIATTR_KPARAM_INFO
	.align		4
.L_11:
        /*0028*/ 	.byte	0x04, 0x17
        /*002a*/ 	.short	(.L_13 - .L_12)
.L_12:
        /*002c*/ 	.word	0x00000000
        /*0030*/ 	.short	0x0001
        /*0032*/ 	.short	0x0008
        /*0034*/ 	.byte	0x00, 0xf5, 0x21, 0x00


	//----- nvinfo : EIATTR_KPARAM_INFO
	.align		4
.L_13:
        /*0038*/ 	.byte	0x04, 0x17
        /*003a*/ 	.short	(.L_15 - .L_14)
.L_14:
        /*003c*/ 	.word	0x00000000
        /*0040*/ 	.short	0x0000
        /*0042*/ 	.short	0x0000
        /*0044*/ 	.byte	0x00, 0xf5, 0x21, 0x00


	//----- nvinfo : EIATTR_SPARSE_MMA_MASK
	.align		4
.L_15:
        /*0048*/ 	.byte	0x03, 0x50
        /*004a*/ 	.short	0x0000


	//----- nvinfo : EIATTR_MAXREG_COUNT
	.align		4
        /*004c*/ 	.byte	0x03, 0x1b
        /*004e*/ 	.short	0x00ff


	//----- nvinfo : EIATTR_MERCURY_ISA_VERSION
	.align		4
        /*0050*/ 	.byte	0x03, 0x5f
        /*0052*/ 	.short	0x0101


	//----- nvinfo : EIATTR_VRC_CTA_INIT_COUNT
	.align		4
        /*0054*/ 	.byte	0x02, 0x4a
	.zero		1
	.zero		1


	//----- nvinfo : EIATTR_EXIT_INSTR_OFFSETS
	.align		4
        /*0058*/ 	.byte	0x04, 0x1c
        /*005a*/ 	.short	(.L_17 - .L_16)


	//   ....[0]....
.L_16:
        /*005c*/ 	.word	0x00000070


	//   ....[1]....
        /*0060*/ 	.word	0x00000120


	//----- nvinfo : EIATTR_CBANK_PARAM_SIZE
	.align		4
.L_17:
        /*0064*/ 	.byte	0x03, 0x19
        /*0066*/ 	.short	0x001c


	//----- nvinfo : EIATTR_PARAM_CBANK
	.align		4
        /*0068*/ 	.byte	0x04, 0x0a
        /*006a*/ 	.short	(.L_19 - .L_18)
	.align		4
.L_18:
        /*006c*/ 	.word	index@(.nv.constant0._Z3ramPiS_S_i)
        /*0070*/ 	.short	0x0380
        /*0072*/ 	.short	0x001c


	//----- nvinfo : EIATTR_SW_WAR
	.align		4
.L_19:
        /*0074*/ 	.byte	0x04, 0x36
        /*0076*/ 	.short	(.L_21 - .L_20)
.L_20:
        /*0078*/ 	.word	0x00000008
.L_21:


//--------------------- .nv.callgraph             --------------------------
	.section	.nv.callgraph,"",@"SHT_CUDA_CALLGRAPH"
	.align	4
	.sectionentsize	8
	.align		4
        /*0000*/ 	.word	0x00000000
	.align		4
        /*0004*/ 	.word	0xffffffff
	.align		4
        /*0008*/ 	.word	0x00000000
	.align		4
        /*000c*/ 	.word	0xfffffffe
	.align		4
        /*0010*/ 	.word	0x00000000
	.align		4
        /*0014*/ 	.word	0xfffffffd
	.align		4
        /*0018*/ 	.word	0x00000000
	.align		4
        /*001c*/ 	.word	0xfffffffc


//--------------------- .text._Z3ramPiS_S_i       --------------------------
	.section	.text._Z3ramPiS_S_i,"ax",@progbits
	.align	128
        .global         _Z3ramPiS_S_i
        .type           _Z3ramPiS_S_i,@function
        .size           _Z3ramPiS_S_i,(.L_x_1 - _Z3ramPiS_S_i)
        .other          _Z3ramPiS_S_i,@"STO_CUDA_ENTRY STV_DEFAULT"
_Z3ramPiS_S_i:
.text._Z3ramPiS_S_i:
[----:B------:R-:W-:Y:S01]  /*0000*/  LDC R1, c[0x0][0x37c] ;  /* 0x0000df00ff017b82 */ /* 0x000fe20000000800 */
[----:B------:R-:W0:Y:S07]  /*0010*/  S2R R0, SR_TID.X ;  /* 0x0000000000007919 */ /* 0x000e2e0000002100 */
[----:B------:R-:W0:Y:S01]  /*0020*/  S2UR UR4, SR_CTAID.X ;  /* 0x00000000000479c3 */ /* 0x000e220000002500 */
[----:B------:R-:W1:Y:S07]  /*0030*/  LDCU UR5, c[0x0][0x398] ;  /* 0x00007300ff0577ac */ /* 0x000e6e0008000800 */
[----:B------:R-:W0:Y:S02]  /*0040*/  LDC R9, c[0x0][0x360] ;  /* 0x0000d800ff097b82 */ /* 0x000e240000000800 */
[----:B0-----:R-:W-:-:S05]  /*0050*/  IMAD R9, R9, UR4, R0 ;  /* 0x0000000409097c24 */ /* 0x001fca000f8e0200 */
[----:B-1----:R-:W-:-:S13]  /*0060*/  ISETP.GE.AND P0, PT, R9, UR5, PT ;  /* 0x0000000509007c0c */ /* 0x002fda000bf06270 */
[----:B------:R-:W-:Y:S05]  /*0070*/  @P0 EXIT ;  /* 0x000000000000094d */ /* 0x000fea0003800000 */
[----:B------:R-:W0:Y:S01]  /*0080*/  LDC.64 R2, c[0x0][0x380] ;  /* 0x0000e000ff027b82 */ /* 0x000e220000000a00 */
[----:B------:R-:W1:Y:S07]  /*0090*/  LDCU.64 UR4, c[0x0][0x358] ;  /* 0x00006b00ff0477ac */ /* 0x000e6e0008000a00 */
[----:B------:R-:W2:Y:S08]  /*00a0*/  LDC.64 R4, c[0x0][0x390] ;  /* 0x0000e400ff047b82 */ /* 0x000eb00000000a00 */
[----:B------:R-:W3:Y:S01]  /*00b0*/  LDC.64 R6, c[0x0][0x388] ;  /* 0x0000e200ff067b82 */ /* 0x000ee20000000a00 */
[----:B0-----:R-:W-:-:S06]  /*00c0*/  IMAD.WIDE R2, R9, 0x4, R2 ;  /* 0x0000000409027825 */ /* 0x001fcc00078e0202 */
[----:B-1----:R-:W2:Y:S02]  /*00d0*/  LDG.E R3, desc[UR4][R2.64] ;  /* 0x0000000402037981 */ /* 0x002ea4000c1e1900 */
[----:B--2---:R-:W-:-:S06]  /*00e0*/  IMAD.WIDE R4, R3, 0x4, R4 ;  /* 0x0000000403047825 */ /* 0x004fcc00078e0204 */
[----:B------:R-:W2:Y:S01]  /*00f0*/  LDG.E R5, desc[UR4][R4.64] ;  /* 0x0000000404057981 */ /* 0x000ea2000c1e1900 */
[----:B---3--:R-:W-:-:S05]  /*0100*/  IMAD.WIDE R6, R9, 0x4, R6 ;  /* 0x0000000409067825 */ /* 0x008fca00078e0206 */
[----:B--2---:R-:W-:Y:S01]  /*0110*/  STG.E desc[UR4][R6.64], R5 ;  /* 0x0000000506007986 */ /* 0x004fe2000c101904 */
[----:B------:R-:W-:Y:S05]  /*0120*/  EXIT ;  /* 0x000000000000794d */ /* 0x000fea0003800000 */
.L_x_0:
[----:B------:R-:W-:-:S00]  /*0130*/  BRA `(.L_x_0) ;  /* 0xfffffffc00fc7947 */ /* 0x000fc0000383ffff */
[----:B------:R-:W-:-:S00]  /*0140*/  NOP ;  /* 0x0000000000007918 */ /* 0x000fc00000000000 */
        /* <DEDUP_REMOVED lines=11> */
.L_x_1:


//--------------------- .nv.shared.reserved.0     --------------------------
	.section	.nv.shared.reserved.0,"aw",@nobits
	.weak		__nv_reservedSMEM_offset_0_alias
	.size		__nv_reservedSMEM_offset_0_alias, 0, 64
	.other		__nv_reservedSMEM_offset_0_alias,@"STO_CUDA_RESERVED_SHARED STV_DEFAULT"
__nv_reservedSMEM_offset_0_alias:
	.zero		0
	.zero		64


//--------------------- .nv.constant0._Z3ramPiS_S_i --------------------------
	.section	.nv.constant0._Z3ramPiS_S_i,"a",@progbits
	.sectionflags	@""
	.align	4
.nv.constant0._Z3ramPiS_S_i:
	.zero		924


//--------------------- SYMBOLS --------------------------

	.type		.nv.reservedSmem.offset0,@object
	.size		.nv.reservedSmem.offset0,0x4
